//
// Generated by NVIDIA NVVM Compiler
//
// Compiler Build ID: CL-36424714
// Cuda compilation tools, release 13.0, V13.0.88
// Based on NVVM 20.0.0
//

.version 9.0
.target sm_100
.address_size 64

	// .globl	_Z21kern_grouping_summaryv
.global .attribute(.managed) .align 4 .b8 source_records[8000000];
.global .attribute(.managed) .align 8 .b8 hash_slots[3200];
.global .attribute(.managed) .align 8 .b8 summary[32008];

.visible .entry _Z21kern_grouping_summaryv()
{
	.reg .pred 	%p<3>;
	.reg .b32 	%r<7>;

	mov.u32 	%r2, %ctaid.x;
	mov.u32 	%r3, %ntid.x;
	mov.u32 	%r4, %tid.x;
	mad.lo.s32 	%r5, %r2, %r3, %r4;
	setp.lt.s32 	%p1, %r5, 1000000;
	selp.u32 	%r1, 1, 0, %p1;
$L__BB0_1:
	{ 
	.reg .pred 	%p1; 
	setp.ne.u32 	%p1, %r1, 0; 
	bar.red.popc.u32 	%r6, 0, %p1; 
	}
	setp.gt.s32 	%p2, %r6, 0;
	@%p2 bra 	$L__BB0_1;
	ret;

}


// ===== COMPILED SASS (sm_100) =====

	.target	sm_100

	.elftype	@"ET_EXEC"


//--------------------- .note.nv.tkinfo           --------------------------
	.section	.note.nv.tkinfo,"",@"SHT_NOTE"
	.sectionflags	@"SHF_NOTE_NV_TKINFO"
	.tkinfo
        /*0018*/ 	.word	0x00000002
        /*0030*/ 	.string	""
        /*0030*/ 	.string	"ptxas"
        /*0030*/ 	.string	"Cuda compilation tools, release 13.0, V13.0.88"
        /*0030*/ 	.string	"Build cuda_13.0.r13.0/compiler.36424714_0"
        /*0030*/ 	.string	"-arch sm_100 -m 64 "



//--------------------- .note.nv.cuinfo           --------------------------
	.section	.note.nv.cuinfo,"",@"SHT_NOTE"
	.sectionflags	@"SHF_NOTE_NV_CUINFO"
        /*0018*/ 	.short	0x0002
        /*001a*/ 	.short	0x0064
        /*001c*/ 	.short	0x0082
	.zero		2


//--------------------- .nv.info                  --------------------------
	.section	.nv.info,"",@"SHT_CUDA_INFO"
	.align	4


	//----- nvinfo : EIATTR_REGCOUNT
	.align		4
        /*0000*/ 	.byte	0x04, 0x2f
        /*0002*/ 	.short	(.L_4 - .L_3)
	.align		4
.L_3:
        /*0004*/ 	.word	index@(_Z21kern_grouping_summaryv)
        /*0008*/ 	.word	0x00000006


	//----- nvinfo : EIATTR_FRAME_SIZE
	.align		4
.L_4:
        /*000c*/ 	.byte	0x04, 0x11
        /*000e*/ 	.short	(.L_6 - .L_5)
	.align		4
.L_5:
        /*0010*/ 	.word	index@(_Z21kern_grouping_summaryv)
        /*0014*/ 	.word	0x00000000


	//----- nvinfo : EIATTR_MIN_STACK_SIZE
	.align		4
.L_6:
        /*0018*/ 	.byte	0x04, 0x12
        /*001a*/ 	.short	(.L_8 - .L_7)
	.align		4
.L_7:
        /*001c*/ 	.word	index@(_Z21kern_grouping_summaryv)
        /*0020*/ 	.word	0x00000000
.L_8:


//--------------------- .nv.compat                --------------------------
	.section	.nv.compat,"",@"SHT_CUDA_COMPAT_INFO"
	.align	4
        /*0000*/ 	.byte	0x02, 0x09, 0x00, 0x00, 0x02, 0x02, 0x01, 0x00, 0x02, 0x05, 0x05, 0x00, 0x03, 0x07, 0x01, 0x01
        /*0010*/ 	.byte	0x02, 0x03, 0x00, 0x00, 0x02, 0x06, 0x01, 0x00, 0x04, 0x0b, 0x08, 0x00, 0x09, 0x00, 0x00, 0x00
        /*0020*/ 	.byte	0x00, 0x00, 0x00, 0x00


//--------------------- .nv.info._Z21kern_grouping_summaryv --------------------------
	.section	.nv.info._Z21kern_grouping_summaryv,"",@"SHT_CUDA_INFO"
	.sectionflags	@""
	.align	4


	//----- nvinfo : EIATTR_CUDA_API_VERSION
	.align		4
        /*0000*/ 	.byte	0x04, 0x37
        /*0002*/ 	.short	(.L_10 - .L_9)
.L_9:
        /*0004*/ 	.word	0x00000082


	//----- nvinfo : EIATTR_SPARSE_MMA_MASK
	.align		4
.L_10:
        /*0008*/ 	.byte	0x03, 0x50
        /*000a*/ 	.short	0x0000


	//----- nvinfo : EIATTR_MAXREG_COUNT
	.align		4
        /*000c*/ 	.byte	0x03, 0x1b
        /*000e*/ 	.short	0x00ff


	//----- nvinfo : EIATTR_NUM_BARRIERS
	.align		4
        /*0010*/ 	.byte	0x02, 0x4c
        /*0012*/ 	.byte	0x01
	.zero		1


	//----- nvinfo : EIATTR_MERCURY_ISA_VERSION
	.align		4
        /*0014*/ 	.byte	0x03, 0x5f
        /*0016*/ 	.short	0x0101


	//----- nvinfo : EIATTR_VRC_CTA_INIT_COUNT
	.align		4
        /*0018*/ 	.byte	0x02, 0x4a
	.zero		1
	.zero		1


	//----- nvinfo : EIATTR_EXIT_INSTR_OFFSETS
	.align		4
        /*001c*/ 	.byte	0x04, 0x1c
        /*001e*/ 	.short	(.L_12 - .L_11)


	//   ....[0]....
.L_11:
        /*0020*/ 	.word	0x000000b0


	//----- nvinfo : EIATTR_CRS_STACK_SIZE
	.align		4
.L_12:
        /*0024*/ 	.byte	0x04, 0x1e
        /*0026*/ 	.short	(.L_14 - .L_13)
.L_13:
        /*0028*/ 	.word	0x00000000


	//----- nvinfo : EIATTR_SW_WAR
	.align		4
.L_14:
        /*002c*/ 	.byte	0x04, 0x36
        /*002e*/ 	.short	(.L_16 - .L_15)
.L_15:
        /*0030*/ 	.word	0x00000008
.L_16:


//--------------------- .nv.callgraph             --------------------------
	.section	.nv.callgraph,"",@"SHT_CUDA_CALLGRAPH"
	.align	4
	.sectionentsize	8
	.align		4
        /*0000*/ 	.word	0x00000000
	.align		4
        /*0004*/ 	.word	0xffffffff
	.align		4
        /*0008*/ 	.word	0x00000000
	.align		4
        /*000c*/ 	.word	0xfffffffe
	.align		4
        /*0010*/ 	.word	0x00000000
	.align		4
        /*0014*/ 	.word	0xfffffffd
	.align		4
        /*0018*/ 	.word	0x00000000
	.align		4
        /*001c*/ 	.word	0xfffffffc


//--------------------- .nv.constant4             --------------------------
	.section	.nv.constant4,"a",@progbits
	.align	8
	.align		8
.nv.constant4:
        /*0000*/ 	.dword	source_records
	.align		8
        /*0008*/ 	.dword	hash_slots
	.align		8
        /*0010*/ 	.dword	summary


//--------------------- .text._Z21kern_grouping_summaryv --------------------------
	.section	.text._Z21kern_grouping_summaryv,"ax",@progbits
	.align	128
        .global         _Z21kern_grouping_summaryv
        .type           _Z21kern_grouping_summaryv,@function
        .size           _Z21kern_grouping_summaryv,(.L_x_2 - _Z21kern_grouping_summaryv)
        .other          _Z21kern_grouping_summaryv,@"STO_CUDA_ENTRY STV_DEFAULT"
_Z21kern_grouping_summaryv:
.text._Z21kern_grouping_summaryv:
[----:B------:R-:W-:Y:S01]  /*0000*/  LDC R1, c[0x0][0x37c] ;  /* 0x0000df00ff017b82 */ /* 0x000fe20000000800 */
[----:B------:R-:W0:Y:S07]  /*0010*/  S2R R3, SR_TID.X ;  /* 0x0000000000037919 */ /* 0x000e2e0000002100 */
[----:B------:R-:W0:Y:S08]  /*0020*/  S2UR UR4, SR_CTAID.X ;  /* 0x00000000000479c3 */ /* 0x000e300000002500 */
[----:B------:R-:W0:Y:S02]  /*0030*/  LDC R0, c[0x0][0x360] ;  /* 0x0000d800ff007b82 */ /* 0x000e240000000800 */
[----:B0-----:R-:W-:-:S05]  /*0040*/  IMAD R0, R0, UR4, R3 ;  /* 0x0000000400007c24 */ /* 0x001fca000f8e0203 */
[----:B------:R-:W-:-:S13]  /*0050*/  ISETP.GE.AND P0, PT, R0, 0xf4240, PT ;  /* 0x000f42400000780c */ /* 0x000fda0003f06270 */
.L_x_0:
[----:B------:R-:W-:Y:S05]  /*0060*/  WARPSYNC.ALL ;  /* 0x0000000000007948 */ /* 0x000fea0003800000 */
[----:B------:R-:W-:Y:S06]  /*0070*/  BAR.RED.POPC.DEFER_BLOCKING 0x0, !P0 ;  /* 0x0000000000007b1d */ /* 0x000fec0004014000 */
[----:B------:R-:W0:Y:S02]  /*0080*/  B2R.RESULT R0 ;  /* 0x000000000000731c */ /* 0x000e2400000e4000 */
[----:B0-----:R-:W-:-:S13]  /*0090*/  ISETP.GT.AND P1, PT, R0, RZ, PT ;  /* 0x000000ff0000720c */ /* 0x001fda0003f24270 */
[----:B------:R-:W-:Y:S05]  /*00a0*/  @P1 BRA `(.L_x_0) ;  /* 0xfffffffc00ec1947 */ /* 0x000fea000383ffff */
[----:B------:R-:W-:Y:S05]  /*00b0*/  EXIT ;  /* 0x000000000000794d */ /* 0x000fea0003800000 */
.L_x_1:
[----:B------:R-:W-:-:S00]  /*00c0*/  BRA `(.L_x_1) ;  /* 0xfffffffc00fc7947 */ /* 0x000fc0000383ffff */
[----:B------:R-:W-:-:S00]  /*00d0*/  NOP ;  /* 0x0000000000007918 */ /* 0x000fc00000000000 */
        /* <DEDUP_REMOVED lines=10> */
.L_x_2:


//--------------------- .nv.shared.reserved.0     --------------------------
	.section	.nv.shared.reserved.0,"aw",@nobits
	.weak		__nv_reservedSMEM_offset_0_alias
	.size		__nv_reservedSMEM_offset_0_alias, 0, 64
	.other		__nv_reservedSMEM_offset_0_alias,@"STO_CUDA_RESERVED_SHARED STV_DEFAULT"
__nv_reservedSMEM_offset_0_alias:
	.zero		0
	.zero		64


//--------------------- .nv.global                --------------------------
	.section	.nv.global,"aw",@nobits
	.align	8
.nv.global:
	.type		hash_slots,@object
	.size		hash_slots,(summary - hash_slots)
	.other		hash_slots,@"STV_DEFAULT STO_CUDA_MANAGED"
hash_slots:
	.zero		3200
	.type		summary,@object
	.size		summary,(source_records - summary)
	.other		summary,@"STV_DEFAULT STO_CUDA_MANAGED"
summary:
	.zero		32008
	.type		source_records,@object
	.size		source_records,(.L_0 - source_records)
	.other		source_records,@"STV_DEFAULT STO_CUDA_MANAGED"
source_records:
	.zero		8000000
.L_0:


//--------------------- .nv.constant0._Z21kern_grouping_summaryv --------------------------
	.section	.nv.constant0._Z21kern_grouping_summaryv,"a",@progbits
	.sectionflags	@""
	.align	4
.nv.constant0._Z21kern_grouping_summaryv:
	.zero		896


//--------------------- SYMBOLS --------------------------

	.type		.nv.reservedSmem.offset0,@object
	.size		.nv.reservedSmem.offset0,0x4
